//
// Generated by NVIDIA NVVM Compiler
//
// Compiler Build ID: CL-36424714
// Cuda compilation tools, release 13.0, V13.0.88
// Based on NVVM 20.0.0
//

.version 9.0
.target sm_100
.address_size 64

	// .globl	_Z7setOnesPf

.visible .entry _Z7setOnesPf(
	.param .u64 .ptr .align 1 _Z7setOnesPf_param_0
)
{
	.reg .b32 	%r<3>;
	.reg .b64 	%rd<5>;

	ld.param.u64 	%rd1, [_Z7setOnesPf_param_0];
	cvta.to.global.u64 	%rd2, %rd1;
	mov.u32 	%r1, %ctaid.x;
	mul.wide.u32 	%rd3, %r1, 4;
	add.s64 	%rd4, %rd2, %rd3;
	mov.b32 	%r2, 1065353216;
	st.global.u32 	[%rd4], %r2;
	ret;

}


// ===== COMPILED SASS (sm_100) =====

	.target	sm_100

	.elftype	@"ET_EXEC"


//--------------------- .note.nv.tkinfo           --------------------------
	.section	.note.nv.tkinfo,"",@"SHT_NOTE"
	.sectionflags	@"SHF_NOTE_NV_TKINFO"
	.tkinfo
        /*0018*/ 	.word	0x00000002
        /*0030*/ 	.string	""
        /*0030*/ 	.string	"ptxas"
        /*0030*/ 	.string	"Cuda compilation tools, release 13.0, V13.0.88"
        /*0030*/ 	.string	"Build cuda_13.0.r13.0/compiler.36424714_0"
        /*0030*/ 	.string	"-arch sm_100 -m 64 "



//--------------------- .note.nv.cuinfo           --------------------------
	.section	.note.nv.cuinfo,"",@"SHT_NOTE"
	.sectionflags	@"SHF_NOTE_NV_CUINFO"
        /*0018*/ 	.short	0x0002
        /*001a*/ 	.short	0x0064
        /*001c*/ 	.short	0x0082
	.zero		2


//--------------------- .nv.info                  --------------------------
	.section	.nv.info,"",@"SHT_CUDA_INFO"
	.align	4


	//----- nvinfo : EIATTR_REGCOUNT
	.align		4
        /*0000*/ 	.byte	0x04, 0x2f
        /*0002*/ 	.short	(.L_1 - .L_0)
	.align		4
.L_0:
        /*0004*/ 	.word	index@(_Z7setOnesPf)
        /*0008*/ 	.word	0x0000000a


	//----- nvinfo : EIATTR_FRAME_SIZE
	.align		4
.L_1:
        /*000c*/ 	.byte	0x04, 0x11
        /*000e*/ 	.short	(.L_3 - .L_2)
	.align		4
.L_2:
        /*0010*/ 	.word	index@(_Z7setOnesPf)
        /*0014*/ 	.word	0x00000000


	//----- nvinfo : EIATTR_MIN_STACK_SIZE
	.align		4
.L_3:
        /*0018*/ 	.byte	0x04, 0x12
        /*001a*/ 	.short	(.L_5 - .L_4)
	.align		4
.L_4:
        /*001c*/ 	.word	index@(_Z7setOnesPf)
        /*0020*/ 	.word	0x00000000
.L_5:


//--------------------- .nv.compat                --------------------------
	.section	.nv.compat,"",@"SHT_CUDA_COMPAT_INFO"
	.align	4
        /*0000*/ 	.byte	0x02, 0x09, 0x00, 0x00, 0x02, 0x02, 0x01, 0x00, 0x02, 0x05, 0x05, 0x00, 0x03, 0x07, 0x01, 0x01
        /*0010*/ 	.byte	0x02, 0x03, 0x00, 0x00, 0x02, 0x06, 0x01, 0x00, 0x04, 0x0b, 0x08, 0x00, 0x09, 0x00, 0x00, 0x00
        /*0020*/ 	.byte	0x00, 0x00, 0x00, 0x00


//--------------------- .nv.info._Z7setOnesPf     --------------------------
	.section	.nv.info._Z7setOnesPf,"",@"SHT_CUDA_INFO"
	.sectionflags	@""
	.align	4


	//----- nvinfo : EIATTR_CUDA_API_VERSION
	.align		4
        /*0000*/ 	.byte	0x04, 0x37
        /*0002*/ 	.short	(.L_7 - .L_6)
.L_6:
        /*0004*/ 	.word	0x00000082


	//----- nvinfo : EIATTR_KPARAM_INFO
	.align		4
.L_7:
        /*0008*/ 	.byte	0x04, 0x17
        /*000a*/ 	.short	(.L_9 - .L_8)
.L_8:
        /*000c*/ 	.word	0x00000000
        /*0010*/ 	.short	0x0000
        /*0012*/ 	.short	0x0000
        /*0014*/ 	.byte	0x00, 0xf5, 0x21, 0x00


	//----- nvinfo : EIATTR_SPARSE_MMA_MASK
	.align		4
.L_9:
        /*0018*/ 	.byte	0x03, 0x50
        /*001a*/ 	.short	0x0000


	//----- nvinfo : EIATTR_MAXREG_COUNT
	.align		4
        /*001c*/ 	.byte	0x03, 0x1b
        /*001e*/ 	.short	0x00ff


	//----- nvinfo : EIATTR_MERCURY_ISA_VERSION
	.align		4
        /*0020*/ 	.byte	0x03, 0x5f
        /*0022*/ 	.short	0x0101


	//----- nvinfo : EIATTR_VRC_CTA_INIT_COUNT
	.align		4
        /*0024*/ 	.byte	0x02, 0x4a
	.zero		1
	.zero		1


	//----- nvinfo : EIATTR_EXIT_INSTR_OFFSETS
	.align		4
        /*0028*/ 	.byte	0x04, 0x1c
        /*002a*/ 	.short	(.L_11 - .L_10)


	//   ....[0]....
.L_10:
        /*002c*/ 	.word	0x00000070


	//----- nvinfo : EIATTR_CBANK_PARAM_SIZE
	.align		4
.L_11:
        /*0030*/ 	.byte	0x03, 0x19
        /*0032*/ 	.short	0x0008


	//----- nvinfo : EIATTR_PARAM_CBANK
	.align		4
        /*0034*/ 	.byte	0x04, 0x0a
        /*0036*/ 	.short	(.L_13 - .L_12)
	.align		4
.L_12:
        /*0038*/ 	.word	index@(.nv.constant0._Z7setOnesPf)
        /*003c*/ 	.short	0x0380
        /*003e*/ 	.short	0x0008


	//----- nvinfo : EIATTR_SW_WAR
	.align		4
.L_13:
        /*0040*/ 	.byte	0x04, 0x36
        /*0042*/ 	.short	(.L_15 - .L_14)
.L_14:
        /*0044*/ 	.word	0x00000008
.L_15:


//--------------------- .nv.callgraph             --------------------------
	.section	.nv.callgraph,"",@"SHT_CUDA_CALLGRAPH"
	.align	4
	.sectionentsize	8
	.align		4
        /*0000*/ 	.word	0x00000000
	.align		4
        /*0004*/ 	.word	0xffffffff
	.align		4
        /*0008*/ 	.word	0x00000000
	.align		4
        /*000c*/ 	.word	0xfffffffe
	.align		4
        /*0010*/ 	.word	0x00000000
	.align		4
        /*0014*/ 	.word	0xfffffffd
	.align		4
        /*0018*/ 	.word	0x00000000
	.align		4
        /*001c*/ 	.word	0xfffffffc


//--------------------- .text._Z7setOnesPf        --------------------------
	.section	.text._Z7setOnesPf,"ax",@progbits
	.align	128
        .global         _Z7setOnesPf
        .type           _Z7setOnesPf,@function
        .size           _Z7setOnesPf,(.L_x_1 - _Z7setOnesPf)
        .other          _Z7setOnesPf,@"STO_CUDA_ENTRY STV_DEFAULT"
_Z7setOnesPf:
.text._Z7setOnesPf:
[----:B------:R-:W-:Y:S01]  /*0000*/  LDC R1, c[0x0][0x37c] ;  /* 0x0000df00ff017b82 */ /* 0x000fe20000000800 */
[----:B------:R-:W0:Y:S07]  /*0010*/  S2R R5, SR_CTAID.X ;  /* 0x0000000000057919 */ /* 0x000e2e0000002500 */
[----:B------:R-:W0:Y:S01]  /*0020*/  LDC.64 R2, c[0x0][0x380] ;  /* 0x0000e000ff027b82 */ /* 0x000e220000000a00 */
[----:B------:R-:W1:Y:S01]  /*0030*/  LDCU.64 UR4, c[0x0][0x358] ;  /* 0x00006b00ff0477ac */ /* 0x000e620008000a00 */
[----:B------:R-:W-:-:S02]  /*0040*/  HFMA2 R7, -RZ, RZ, 1.875, 0 ;  /* 0x3f800000ff077431 */ /* 0x000fc400000001ff */
[----:B0-----:R-:W-:-:S05]  /*0050*/  IMAD.WIDE.U32 R2, R5, 0x4, R2 ;  /* 0x0000000405027825 */ /* 0x001fca00078e0002 */
[----:B-1----:R-:W-:Y:S01]  /*0060*/  STG.E desc[UR4][R2.64], R7 ;  /* 0x0000000702007986 */ /* 0x002fe2000c101904 */
[----:B------:R-:W-:Y:S05]  /*0070*/  EXIT ;  /* 0x000000000000794d */ /* 0x000fea0003800000 */
.L_x_0:
[----:B------:R-:W-:-:S00]  /*0080*/  BRA `(.L_x_0) ;  /* 0xfffffffc00fc7947 */ /* 0x000fc0000383ffff */
[----:B------:R-:W-:-:S00]  /*0090*/  NOP ;  /* 0x0000000000007918 */ /* 0x000fc00000000000 */
        /* <DEDUP_REMOVED lines=14> */
.L_x_1:


//--------------------- .nv.shared.reserved.0     --------------------------
	.section	.nv.shared.reserved.0,"aw",@nobits
	.weak		__nv_reservedSMEM_offset_0_alias
	.size		__nv_reservedSMEM_offset_0_alias, 0, 64
	.other		__nv_reservedSMEM_offset_0_alias,@"STO_CUDA_RESERVED_SHARED STV_DEFAULT"
__nv_reservedSMEM_offset_0_alias:
	.zero		0
	.zero		64


//--------------------- .nv.constant0._Z7setOnesPf --------------------------
	.section	.nv.constant0._Z7setOnesPf,"a",@progbits
	.sectionflags	@""
	.align	4
.nv.constant0._Z7setOnesPf:
	.zero		904


//--------------------- SYMBOLS --------------------------

	.type		.nv.reservedSmem.offset0,@object
	.size		.nv.reservedSmem.offset0,0x4
